//
// Generated by NVIDIA NVVM Compiler
//
// Compiler Build ID: CL-36424714
// Cuda compilation tools, release 13.0, V13.0.88
// Based on NVVM 20.0.0
//

.version 9.0
.target sm_100
.address_size 64

	// .globl	_Z12gpu_run_timeP12trans_threadi

.visible .entry _Z12gpu_run_timeP12trans_threadi(
	.param .u64 .ptr .align 1 _Z12gpu_run_timeP12trans_threadi_param_0,
	.param .u32 _Z12gpu_run_timeP12trans_threadi_param_1
)
{
	.reg .pred 	%p<4>;
	.reg .b32 	%r<21>;
	.reg .b64 	%rd<6>;

	ld.param.u64 	%rd2, [_Z12gpu_run_timeP12trans_threadi_param_0];
	ld.param.u32 	%r6, [_Z12gpu_run_timeP12trans_threadi_param_1];
	mov.u32 	%r7, %ctaid.x;
	mov.u32 	%r8, %ctaid.y;
	mov.u32 	%r9, %nctaid.x;
	mad.lo.s32 	%r10, %r8, %r9, %r7;
	mov.u32 	%r11, %ntid.x;
	mov.u32 	%r12, %ntid.y;
	mov.u32 	%r13, %ntid.z;
	mov.u32 	%r14, %tid.z;
	mov.u32 	%r15, %tid.y;
	mov.u32 	%r16, %tid.x;
	mad.lo.s32 	%r17, %r10, %r13, %r14;
	mad.lo.s32 	%r18, %r17, %r12, %r15;
	mad.lo.s32 	%r1, %r18, %r11, %r16;
	setp.ge.s32 	%p1, %r1, %r6;
	@%p1 bra 	$L__BB0_4;
	cvta.to.global.u64 	%rd3, %rd2;
	mul.wide.s32 	%rd4, %r1, 104;
	add.s64 	%rd5, %rd3, %rd4;
	add.s64 	%rd1, %rd5, 96;
	ld.global.v2.u32 	{%r20, %r19}, [%rd5+96];
	add.s32 	%r3, %r19, -1;
	setp.ge.s32 	%p2, %r20, %r3;
	@%p2 bra 	$L__BB0_4;
$L__BB0_2:
	add.s32 	%r20, %r20, 1;
	setp.lt.s32 	%p3, %r20, %r3;
	@%p3 bra 	$L__BB0_2;
	st.global.u32 	[%rd1], %r20;
$L__BB0_4:
	ret;

}


// ===== COMPILED SASS (sm_100) =====

	.target	sm_100

	.elftype	@"ET_EXEC"


//--------------------- .note.nv.tkinfo           --------------------------
	.section	.note.nv.tkinfo,"",@"SHT_NOTE"
	.sectionflags	@"SHF_NOTE_NV_TKINFO"
	.tkinfo
        /*0018*/ 	.word	0x00000002
        /*0030*/ 	.string	""
        /*0030*/ 	.string	"ptxas"
        /*0030*/ 	.string	"Cuda compilation tools, release 13.0, V13.0.88"
        /*0030*/ 	.string	"Build cuda_13.0.r13.0/compiler.36424714_0"
        /*0030*/ 	.string	"-arch sm_100 -m 64 "



//--------------------- .note.nv.cuinfo           --------------------------
	.section	.note.nv.cuinfo,"",@"SHT_NOTE"
	.sectionflags	@"SHF_NOTE_NV_CUINFO"
        /*0018*/ 	.short	0x0002
        /*001a*/ 	.short	0x0064
        /*001c*/ 	.short	0x0082
	.zero		2


//--------------------- .nv.info                  --------------------------
	.section	.nv.info,"",@"SHT_CUDA_INFO"
	.align	4


	//----- nvinfo : EIATTR_REGCOUNT
	.align		4
        /*0000*/ 	.byte	0x04, 0x2f
        /*0002*/ 	.short	(.L_1 - .L_0)
	.align		4
.L_0:
        /*0004*/ 	.word	index@(_Z12gpu_run_timeP12trans_threadi)
        /*0008*/ 	.word	0x0000000a


	//----- nvinfo : EIATTR_FRAME_SIZE
	.align		4
.L_1:
        /*000c*/ 	.byte	0x04, 0x11
        /*000e*/ 	.short	(.L_3 - .L_2)
	.align		4
.L_2:
        /*0010*/ 	.word	index@(_Z12gpu_run_timeP12trans_threadi)
        /*0014*/ 	.word	0x00000000


	//----- nvinfo : EIATTR_MIN_STACK_SIZE
	.align		4
.L_3:
        /*0018*/ 	.byte	0x04, 0x12
        /*001a*/ 	.short	(.L_5 - .L_4)
	.align		4
.L_4:
        /*001c*/ 	.word	index@(_Z12gpu_run_timeP12trans_threadi)
        /*0020*/ 	.word	0x00000000
.L_5:


//--------------------- .nv.compat                --------------------------
	.section	.nv.compat,"",@"SHT_CUDA_COMPAT_INFO"
	.align	4
        /*0000*/ 	.byte	0x02, 0x09, 0x00, 0x00, 0x02, 0x02, 0x01, 0x00, 0x02, 0x05, 0x05, 0x00, 0x03, 0x07, 0x01, 0x01
        /*0010*/ 	.byte	0x02, 0x03, 0x00, 0x00, 0x02, 0x06, 0x01, 0x00, 0x04, 0x0b, 0x08, 0x00, 0x09, 0x00, 0x00, 0x00
        /*0020*/ 	.byte	0x00, 0x00, 0x00, 0x00


//--------------------- .nv.info._Z12gpu_run_timeP12trans_threadi --------------------------
	.section	.nv.info._Z12gpu_run_timeP12trans_threadi,"",@"SHT_CUDA_INFO"
	.sectionflags	@""
	.align	4


	//----- nvinfo : EIATTR_CUDA_API_VERSION
	.align		4
        /*0000*/ 	.byte	0x04, 0x37
        /*0002*/ 	.short	(.L_7 - .L_6)
.L_6:
        /*0004*/ 	.word	0x00000082


	//----- nvinfo : EIATTR_KPARAM_INFO
	.align		4
.L_7:
        /*0008*/ 	.byte	0x04, 0x17
        /*000a*/ 	.short	(.L_9 - .L_8)
.L_8:
        /*000c*/ 	.word	0x00000000
        /*0010*/ 	.short	0x0001
        /*0012*/ 	.short	0x0008
        /*0014*/ 	.byte	0x00, 0xf0, 0x11, 0x00


	//----- nvinfo : EIATTR_KPARAM_INFO
	.align		4
.L_9:
        /*0018*/ 	.byte	0x04, 0x17
        /*001a*/ 	.short	(.L_11 - .L_10)
.L_10:
        /*001c*/ 	.word	0x00000000
        /*0020*/ 	.short	0x0000
        /*0022*/ 	.short	0x0000
        /*0024*/ 	.byte	0x00, 0xf5, 0x21, 0x00


	//----- nvinfo : EIATTR_SPARSE_MMA_MASK
	.align		4
.L_11:
        /*0028*/ 	.byte	0x03, 0x50
        /*002a*/ 	.short	0x0000


	//----- nvinfo : EIATTR_MAXREG_COUNT
	.align		4
        /*002c*/ 	.byte	0x03, 0x1b
        /*002e*/ 	.short	0x00ff


	//----- nvinfo : EIATTR_MERCURY_ISA_VERSION
	.align		4
        /*0030*/ 	.byte	0x03, 0x5f
        /*0032*/ 	.short	0x0101


	//----- nvinfo : EIATTR_VRC_CTA_INIT_COUNT
	.align		4
        /*0034*/ 	.byte	0x02, 0x4a
	.zero		1
	.zero		1


	//----- nvinfo : EIATTR_EXIT_INSTR_OFFSETS
	.align		4
        /*0038*/ 	.byte	0x04, 0x1c
        /*003a*/ 	.short	(.L_13 - .L_12)


	//   ....[0]....
.L_12:
        /*003c*/ 	.word	0x00000100


	//   ....[1]....
        /*0040*/ 	.word	0x00000170


	//   ....[2]....
        /*0044*/ 	.word	0x000002a0


	//----- nvinfo : EIATTR_CRS_STACK_SIZE
	.align		4
.L_13:
        /*0048*/ 	.byte	0x04, 0x1e
        /*004a*/ 	.short	(.L_15 - .L_14)
.L_14:
        /*004c*/ 	.word	0x00000000


	//----- nvinfo : EIATTR_CBANK_PARAM_SIZE
	.align		4
.L_15:
        /*0050*/ 	.byte	0x03, 0x19
        /*0052*/ 	.short	0x000c


	//----- nvinfo : EIATTR_PARAM_CBANK
	.align		4
        /*0054*/ 	.byte	0x04, 0x0a
        /*0056*/ 	.short	(.L_17 - .L_16)
	.align		4
.L_16:
        /*0058*/ 	.word	index@(.nv.constant0._Z12gpu_run_timeP12trans_threadi)
        /*005c*/ 	.short	0x0380
        /*005e*/ 	.short	0x000c


	//----- nvinfo : EIATTR_SW_WAR
	.align		4
.L_17:
        /*0060*/ 	.byte	0x04, 0x36
        /*0062*/ 	.short	(.L_19 - .L_18)
.L_18:
        /*0064*/ 	.word	0x00000008
.L_19:


//--------------------- .nv.callgraph             --------------------------
	.section	.nv.callgraph,"",@"SHT_CUDA_CALLGRAPH"
	.align	4
	.sectionentsize	8
	.align		4
        /*0000*/ 	.word	0x00000000
	.align		4
        /*0004*/ 	.word	0xffffffff
	.align		4
        /*0008*/ 	.word	0x00000000
	.align		4
        /*000c*/ 	.word	0xfffffffe
	.align		4
        /*0010*/ 	.word	0x00000000
	.align		4
        /*0014*/ 	.word	0xfffffffd
	.align		4
        /*0018*/ 	.word	0x00000000
	.align		4
        /*001c*/ 	.word	0xfffffffc


//--------------------- .text._Z12gpu_run_timeP12trans_threadi --------------------------
	.section	.text._Z12gpu_run_timeP12trans_threadi,"ax",@progbits
	.align	128
        .global         _Z12gpu_run_timeP12trans_threadi
        .type           _Z12gpu_run_timeP12trans_threadi,@function
        .size           _Z12gpu_run_timeP12trans_threadi,(.L_x_4 - _Z12gpu_run_timeP12trans_threadi)
        .other          _Z12gpu_run_timeP12trans_threadi,@"STO_CUDA_ENTRY STV_DEFAULT"
_Z12gpu_run_timeP12trans_threadi:
.text._Z12gpu_run_timeP12trans_threadi:
[----:B------:R-:W-:Y:S01]  /*0000*/  LDC R1, c[0x0][0x37c] ;  /* 0x0000df00ff017b82 */ /* 0x000fe20000000800 */
[----:B------:R-:W0:Y:S07]  /*0010*/  S2R R3, SR_TID.Z ;  /* 0x0000000000037919 */ /* 0x000e2e0000002300 */
[----:B------:R-:W-:Y:S01]  /*0020*/  S2UR UR4, SR_CTAID.X ;  /* 0x00000000000479c3 */ /* 0x000fe20000002500 */
[----:B------:R-:W1:Y:S01]  /*0030*/  LDCU UR6, c[0x0][0x370] ;  /* 0x00006e00ff0677ac */ /* 0x000e620008000800 */
[----:B------:R-:W2:Y:S01]  /*0040*/  S2R R5, SR_TID.Y ;  /* 0x0000000000057919 */ /* 0x000ea20000002200 */
[----:B------:R-:W3:Y:S01]  /*0050*/  LDCU UR7, c[0x0][0x360] ;  /* 0x00006c00ff0777ac */ /* 0x000ee20008000800 */
[----:B------:R-:W3:Y:S04]  /*0060*/  S2R R7, SR_TID.X ;  /* 0x0000000000077919 */ /* 0x000ee80000002100 */
[----:B------:R-:W1:Y:S01]  /*0070*/  S2UR UR5, SR_CTAID.Y ;  /* 0x00000000000579c3 */ /* 0x000e620000002600 */
[----:B------:R-:W2:Y:S07]  /*0080*/  LDCU UR8, c[0x0][0x364] ;  /* 0x00006c80ff0877ac */ /* 0x000eae0008000800 */
[----:B------:R-:W0:Y:S01]  /*0090*/  LDC R0, c[0x0][0x368] ;  /* 0x0000da00ff007b82 */ /* 0x000e220000000800 */
[----:B-1----:R-:W-:Y:S01]  /*00a0*/  UIMAD UR4, UR5, UR6, UR4 ;  /* 0x00000006050472a4 */ /* 0x002fe2000f8e0204 */
[----:B------:R-:W1:Y:S05]  /*00b0*/  LDCU UR5, c[0x0][0x388] ;  /* 0x00007100ff0577ac */ /* 0x000e6a0008000800 */
[----:B0-----:R-:W-:-:S04]  /*00c0*/  IMAD R0, R0, UR4, R3 ;  /* 0x0000000400007c24 */ /* 0x001fc8000f8e0203 */
[----:B--2---:R-:W-:-:S04]  /*00d0*/  IMAD R0, R0, UR8, R5 ;  /* 0x0000000800007c24 */ /* 0x004fc8000f8e0205 */
[----:B---3--:R-:W-:-:S05]  /*00e0*/  IMAD R5, R0, UR7, R7 ;  /* 0x0000000700057c24 */ /* 0x008fca000f8e0207 */
[----:B-1----:R-:W-:-:S13]  /*00f0*/  ISETP.GE.AND P0, PT, R5, UR5, PT ;  /* 0x0000000505007c0c */ /* 0x002fda000bf06270 */
[----:B------:R-:W-:Y:S05]  /*0100*/  @P0 EXIT ;  /* 0x000000000000094d */ /* 0x000fea0003800000 */
[----:B------:R-:W0:Y:S01]  /*0110*/  LDC.64 R2, c[0x0][0x380] ;  /* 0x0000e000ff027b82 */ /* 0x000e220000000a00 */
[----:B------:R-:W1:Y:S01]  /*0120*/  LDCU.64 UR4, c[0x0][0x358] ;  /* 0x00006b00ff0477ac */ /* 0x000e620008000a00 */
[----:B0-----:R-:W-:-:S05]  /*0130*/  IMAD.WIDE R2, R5, 0x68, R2 ;  /* 0x0000006805027825 */ /* 0x001fca00078e0202 */
[----:B-1----:R-:W2:Y:S02]  /*0140*/  LDG.E.64 R4, desc[UR4][R2.64+0x60] ;  /* 0x0000600402047981 */ /* 0x002ea4000c1e1b00 */
[----:B--2---:R-:W-:-:S05]  /*0150*/  VIADD R7, R5, 0xffffffff ;  /* 0xffffffff05077836 */ /* 0x004fca0000000000 */
[----:B------:R-:W-:-:S13]  /*0160*/  ISETP.GE.AND P0, PT, R4, R7, PT ;  /* 0x000000070400720c */ /* 0x000fda0003f06270 */
[----:B------:R-:W-:Y:S05]  /*0170*/  @P0 EXIT ;  /* 0x000000000000094d */ /* 0x000fea0003800000 */
[----:B------:R-:W-:Y:S01]  /*0180*/  IMAD.IADD R0, R7, 0x1, -R4 ;  /* 0x0000000107007824 */ /* 0x000fe200078e0a04 */
[----:B------:R-:W-:Y:S01]  /*0190*/  BSSY.RECONVERGENT B0, `(.L_x_0) ;  /* 0x0000009000007945 */ /* 0x000fe20003800200 */
[----:B------:R-:W-:-:S03]  /*01a0*/  PLOP3.LUT P0, PT, PT, PT, PT, 0x80, 0x8 ;  /* 0x000000000008781c */ /* 0x000fc60003f0f070 */
[----:B------:R-:W-:-:S13]  /*01b0*/  ISETP.GT.AND P1, PT, R0, 0x3, PT ;  /* 0x000000030000780c */ /* 0x000fda0003f24270 */
[----:B------:R-:W-:Y:S05]  /*01c0*/  @!P1 BRA `(.L_x_1) ;  /* 0x0000000000149947 */ /* 0x000fea0003800000 */
[----:B------:R-:W-:Y:S01]  /*01d0*/  PLOP3.LUT P0, PT, PT, PT, PT, 0x8, 0x80 ;  /* 0x000000000080781c */ /* 0x000fe20003f0e170 */
[----:B------:R-:W-:-:S12]  /*01e0*/  VIADD R5, R5, 0xfffffffc ;  /* 0xfffffffc05057836 */ /* 0x000fd80000000000 */
.L_x_2:
[----:B------:R-:W-:-:S04]  /*01f0*/  IADD3 R4, PT, PT, R4, 0x4, RZ ;  /* 0x0000000404047810 */ /* 0x000fc80007ffe0ff */
[----:B------:R-:W-:-:S13]  /*0200*/  ISETP.GE.AND P1, PT, R4, R5, PT ;  /* 0x000000050400720c */ /* 0x000fda0003f26270 */
[----:B------:R-:W-:Y:S05]  /*0210*/  @!P1 BRA `(.L_x_2) ;  /* 0xfffffffc00f49947 */ /* 0x000fea000383ffff */
.L_x_1:
[----:B------:R-:W-:Y:S05]  /*0220*/  BSYNC.RECONVERGENT B0 ;  /* 0x0000000000007941 */ /* 0x000fea0003800200 */
.L_x_0:
[----:B------:R-:W-:-:S05]  /*0230*/  IMAD.IADD R0, R7, 0x1, -R4 ;  /* 0x0000000107007824 */ /* 0x000fca00078e0a04 */
[----:B------:R-:W-:-:S13]  /*0240*/  ISETP.GT.AND P1, PT, R0, 0x1, PT ;  /* 0x000000010000780c */ /* 0x000fda0003f24270 */
[----:B------:R-:W-:Y:S01]  /*0250*/  @P1 VIADD R4, R4, 0x2 ;  /* 0x0000000204041836 */ /* 0x000fe20000000000 */
[----:B------:R-:W-:-:S04]  /*0260*/  @P1 PLOP3.LUT P0, PT, PT, PT, PT, 0x8, 0x80 ;  /* 0x000000000080181c */ /* 0x000fc80003f0e170 */
[----:B------:R-:W-:-:S13]  /*0270*/  ISETP.LT.OR P0, PT, R4, R7, P0 ;  /* 0x000000070400720c */ /* 0x000fda0000701670 */
[----:B------:R-:W-:-:S05]  /*0280*/  @P0 IADD3 R4, PT, PT, R4, 0x1, RZ ;  /* 0x0000000104040810 */ /* 0x000fca0007ffe0ff */
[----:B------:R-:W-:Y:S01]  /*0290*/  STG.E desc[UR4][R2.64+0x60], R4 ;  /* 0x0000600402007986 */ /* 0x000fe2000c101904 */
[----:B------:R-:W-:Y:S05]  /*02a0*/  EXIT ;  /* 0x000000000000794d */ /* 0x000fea0003800000 */
.L_x_3:
[----:B------:R-:W-:-:S00]  /*02b0*/  BRA `(.L_x_3) ;  /* 0xfffffffc00fc7947 */ /* 0x000fc0000383ffff */
[----:B------:R-:W-:-:S00]  /*02c0*/  NOP ;  /* 0x0000000000007918 */ /* 0x000fc00000000000 */
        /* <DEDUP_REMOVED lines=11> */
.L_x_4:


//--------------------- .nv.shared.reserved.0     --------------------------
	.section	.nv.shared.reserved.0,"aw",@nobits
	.weak		__nv_reservedSMEM_offset_0_alias
	.size		__nv_reservedSMEM_offset_0_alias, 0, 64
	.other		__nv_reservedSMEM_offset_0_alias,@"STO_CUDA_RESERVED_SHARED STV_DEFAULT"
__nv_reservedSMEM_offset_0_alias:
	.zero		0
	.zero		64


//--------------------- .nv.constant0._Z12gpu_run_timeP12trans_threadi --------------------------
	.section	.nv.constant0._Z12gpu_run_timeP12trans_threadi,"a",@progbits
	.sectionflags	@""
	.align	4
.nv.constant0._Z12gpu_run_timeP12trans_threadi:
	.zero		908


//--------------------- SYMBOLS --------------------------

	.type		.nv.reservedSmem.offset0,@object
	.size		.nv.reservedSmem.offset0,0x4
